//
// Generated by NVIDIA NVVM Compiler
//
// Compiler Build ID: CL-36424714
// Cuda compilation tools, release 13.0, V13.0.88
// Based on NVVM 20.0.0
//

.version 9.0
.target sm_100
.address_size 64

	// .globl	_Z9radixSortPji
.extern .func  (.param .b32 func_retval0) vprintf
(
	.param .b64 vprintf_param_0,
	.param .b64 vprintf_param_1
)
;
.global .align 1 .b8 $str[12] = {72, 73, 83, 84, 79, 71, 82, 65, 77, 58, 10};
.global .align 1 .b8 $str$1[5] = {37, 100, 44, 32};
.global .align 1 .b8 $str$2[40] = {45, 45, 45, 45, 45, 45, 45, 45, 45, 45, 45, 45, 45, 45, 45, 45, 45, 45, 45, 45, 45, 45, 45, 45, 45, 45, 45, 45, 45, 45, 45, 45, 45, 45, 45, 45, 45, 45, 10};
.global .align 1 .b8 $str$3[17] = {79, 70, 70, 83, 69, 84, 79, 114, 105, 103, 105, 110, 97, 108, 58, 10};
.global .align 1 .b8 $str$4[16] = {79, 70, 70, 83, 69, 84, 67, 104, 97, 110, 103, 101, 100, 58, 10};

.visible .entry _Z9radixSortPji(
	.param .u64 .ptr .align 1 _Z9radixSortPji_param_0,
	.param .u32 _Z9radixSortPji_param_1
)
{
	.local .align 8 .b8 	__local_depot0[48];
	.reg .b64 	%SP;
	.reg .b64 	%SPL;
	.reg .b32 	%r<99>;
	.reg .b64 	%rd<21>;

	mov.u64 	%SPL, __local_depot0;
	cvta.local.u64 	%SP, %SPL;
	ld.param.u64 	%rd1, [_Z9radixSortPji_param_0];
	ld.param.u32 	%r1, [_Z9radixSortPji_param_1];
	cvta.to.global.u64 	%rd2, %rd1;
	add.u64 	%rd4, %SPL, 0;
	add.u64 	%rd5, %SP, 40;
	add.u64 	%rd6, %SPL, 40;
	mov.b32 	%r2, 0;
	st.local.v2.u32 	[%rd4], {%r2, %r2};
	st.local.v2.u32 	[%rd4+8], {%r2, %r2};
	st.local.v2.u32 	[%rd4+16], {%r2, %r2};
	st.local.v2.u32 	[%rd4+24], {%r2, %r2};
	st.local.v2.u32 	[%rd4+32], {%r2, %r2};
	mov.u32 	%r3, %tid.x;
	mul.wide.u32 	%rd7, %r3, 4;
	add.s64 	%rd8, %rd2, %rd7;
	ld.global.u32 	%r4, [%rd8];
	div.u32 	%r5, %r4, %r1;
	mul.wide.u32 	%rd9, %r5, 4;
	add.s64 	%rd10, %rd4, %rd9;
	ld.local.u32 	%r6, [%rd10];
	add.s32 	%r7, %r6, 1;
	st.local.u32 	[%rd10], %r7;
	bar.sync 	0;
	ld.local.v2.u32 	{%r8, %r9}, [%rd4];
	add.s32 	%r10, %r9, %r8;
	ld.local.v2.u32 	{%r11, %r12}, [%rd4+8];
	add.s32 	%r13, %r11, %r10;
	add.s32 	%r14, %r12, %r13;
	ld.local.v2.u32 	{%r15, %r16}, [%rd4+16];
	add.s32 	%r17, %r15, %r14;
	add.s32 	%r18, %r16, %r17;
	ld.local.v2.u32 	{%r19, %r20}, [%rd4+24];
	add.s32 	%r21, %r19, %r18;
	add.s32 	%r22, %r20, %r21;
	ld.local.v2.u32 	{%r23, %r24}, [%rd4+32];
	add.s32 	%r25, %r23, %r22;
	add.s32 	%r26, %r24, %r25;
	mov.u64 	%rd11, $str;
	cvta.global.u64 	%rd12, %rd11;
	{ // callseq 0, 0
	.param .b64 param0;
	st.param.b64 	[param0], %rd12;
	.param .b64 param1;
	st.param.b64 	[param1], 0;
	.param .b32 retval0;
	call.uni (retval0), 
	vprintf, 
	(
	param0, 
	param1
	);
	ld.param.b32 	%r27, [retval0];
	} // callseq 0
	st.local.u32 	[%rd6], %r8;
	mov.u64 	%rd13, $str$1;
	cvta.global.u64 	%rd14, %rd13;
	{ // callseq 1, 0
	.param .b64 param0;
	st.param.b64 	[param0], %rd14;
	.param .b64 param1;
	st.param.b64 	[param1], %rd5;
	.param .b32 retval0;
	call.uni (retval0), 
	vprintf, 
	(
	param0, 
	param1
	);
	ld.param.b32 	%r29, [retval0];
	} // callseq 1
	st.local.u32 	[%rd6], %r9;
	{ // callseq 2, 0
	.param .b64 param0;
	st.param.b64 	[param0], %rd14;
	.param .b64 param1;
	st.param.b64 	[param1], %rd5;
	.param .b32 retval0;
	call.uni (retval0), 
	vprintf, 
	(
	param0, 
	param1
	);
	ld.param.b32 	%r31, [retval0];
	} // callseq 2
	st.local.u32 	[%rd6], %r11;
	{ // callseq 3, 0
	.param .b64 param0;
	st.param.b64 	[param0], %rd14;
	.param .b64 param1;
	st.param.b64 	[param1], %rd5;
	.param .b32 retval0;
	call.uni (retval0), 
	vprintf, 
	(
	param0, 
	param1
	);
	ld.param.b32 	%r33, [retval0];
	} // callseq 3
	st.local.u32 	[%rd6], %r12;
	{ // callseq 4, 0
	.param .b64 param0;
	st.param.b64 	[param0], %rd14;
	.param .b64 param1;
	st.param.b64 	[param1], %rd5;
	.param .b32 retval0;
	call.uni (retval0), 
	vprintf, 
	(
	param0, 
	param1
	);
	ld.param.b32 	%r35, [retval0];
	} // callseq 4
	st.local.u32 	[%rd6], %r15;
	{ // callseq 5, 0
	.param .b64 param0;
	st.param.b64 	[param0], %rd14;
	.param .b64 param1;
	st.param.b64 	[param1], %rd5;
	.param .b32 retval0;
	call.uni (retval0), 
	vprintf, 
	(
	param0, 
	param1
	);
	ld.param.b32 	%r37, [retval0];
	} // callseq 5
	st.local.u32 	[%rd6], %r16;
	{ // callseq 6, 0
	.param .b64 param0;
	st.param.b64 	[param0], %rd14;
	.param .b64 param1;
	st.param.b64 	[param1], %rd5;
	.param .b32 retval0;
	call.uni (retval0), 
	vprintf, 
	(
	param0, 
	param1
	);
	ld.param.b32 	%r39, [retval0];
	} // callseq 6
	st.local.u32 	[%rd6], %r19;
	{ // callseq 7, 0
	.param .b64 param0;
	st.param.b64 	[param0], %rd14;
	.param .b64 param1;
	st.param.b64 	[param1], %rd5;
	.param .b32 retval0;
	call.uni (retval0), 
	vprintf, 
	(
	param0, 
	param1
	);
	ld.param.b32 	%r41, [retval0];
	} // callseq 7
	st.local.u32 	[%rd6], %r20;
	{ // callseq 8, 0
	.param .b64 param0;
	st.param.b64 	[param0], %rd14;
	.param .b64 param1;
	st.param.b64 	[param1], %rd5;
	.param .b32 retval0;
	call.uni (retval0), 
	vprintf, 
	(
	param0, 
	param1
	);
	ld.param.b32 	%r43, [retval0];
	} // callseq 8
	st.local.u32 	[%rd6], %r23;
	{ // callseq 9, 0
	.param .b64 param0;
	st.param.b64 	[param0], %rd14;
	.param .b64 param1;
	st.param.b64 	[param1], %rd5;
	.param .b32 retval0;
	call.uni (retval0), 
	vprintf, 
	(
	param0, 
	param1
	);
	ld.param.b32 	%r45, [retval0];
	} // callseq 9
	st.local.u32 	[%rd6], %r24;
	{ // callseq 10, 0
	.param .b64 param0;
	st.param.b64 	[param0], %rd14;
	.param .b64 param1;
	st.param.b64 	[param1], %rd5;
	.param .b32 retval0;
	call.uni (retval0), 
	vprintf, 
	(
	param0, 
	param1
	);
	ld.param.b32 	%r47, [retval0];
	} // callseq 10
	mov.u64 	%rd15, $str$2;
	cvta.global.u64 	%rd16, %rd15;
	{ // callseq 11, 0
	.param .b64 param0;
	st.param.b64 	[param0], %rd16;
	.param .b64 param1;
	st.param.b64 	[param1], 0;
	.param .b32 retval0;
	call.uni (retval0), 
	vprintf, 
	(
	param0, 
	param1
	);
	ld.param.b32 	%r49, [retval0];
	} // callseq 11
	mov.u64 	%rd17, $str$3;
	cvta.global.u64 	%rd18, %rd17;
	{ // callseq 12, 0
	.param .b64 param0;
	st.param.b64 	[param0], %rd18;
	.param .b64 param1;
	st.param.b64 	[param1], 0;
	.param .b32 retval0;
	call.uni (retval0), 
	vprintf, 
	(
	param0, 
	param1
	);
	ld.param.b32 	%r51, [retval0];
	} // callseq 12
	st.local.u32 	[%rd6], %r8;
	{ // callseq 13, 0
	.param .b64 param0;
	st.param.b64 	[param0], %rd14;
	.param .b64 param1;
	st.param.b64 	[param1], %rd5;
	.param .b32 retval0;
	call.uni (retval0), 
	vprintf, 
	(
	param0, 
	param1
	);
	ld.param.b32 	%r53, [retval0];
	} // callseq 13
	st.local.u32 	[%rd6], %r10;
	{ // callseq 14, 0
	.param .b64 param0;
	st.param.b64 	[param0], %rd14;
	.param .b64 param1;
	st.param.b64 	[param1], %rd5;
	.param .b32 retval0;
	call.uni (retval0), 
	vprintf, 
	(
	param0, 
	param1
	);
	ld.param.b32 	%r55, [retval0];
	} // callseq 14
	st.local.u32 	[%rd6], %r13;
	{ // callseq 15, 0
	.param .b64 param0;
	st.param.b64 	[param0], %rd14;
	.param .b64 param1;
	st.param.b64 	[param1], %rd5;
	.param .b32 retval0;
	call.uni (retval0), 
	vprintf, 
	(
	param0, 
	param1
	);
	ld.param.b32 	%r57, [retval0];
	} // callseq 15
	st.local.u32 	[%rd6], %r14;
	{ // callseq 16, 0
	.param .b64 param0;
	st.param.b64 	[param0], %rd14;
	.param .b64 param1;
	st.param.b64 	[param1], %rd5;
	.param .b32 retval0;
	call.uni (retval0), 
	vprintf, 
	(
	param0, 
	param1
	);
	ld.param.b32 	%r59, [retval0];
	} // callseq 16
	st.local.u32 	[%rd6], %r17;
	{ // callseq 17, 0
	.param .b64 param0;
	st.param.b64 	[param0], %rd14;
	.param .b64 param1;
	st.param.b64 	[param1], %rd5;
	.param .b32 retval0;
	call.uni (retval0), 
	vprintf, 
	(
	param0, 
	param1
	);
	ld.param.b32 	%r61, [retval0];
	} // callseq 17
	st.local.u32 	[%rd6], %r18;
	{ // callseq 18, 0
	.param .b64 param0;
	st.param.b64 	[param0], %rd14;
	.param .b64 param1;
	st.param.b64 	[param1], %rd5;
	.param .b32 retval0;
	call.uni (retval0), 
	vprintf, 
	(
	param0, 
	param1
	);
	ld.param.b32 	%r63, [retval0];
	} // callseq 18
	st.local.u32 	[%rd6], %r21;
	{ // callseq 19, 0
	.param .b64 param0;
	st.param.b64 	[param0], %rd14;
	.param .b64 param1;
	st.param.b64 	[param1], %rd5;
	.param .b32 retval0;
	call.uni (retval0), 
	vprintf, 
	(
	param0, 
	param1
	);
	ld.param.b32 	%r65, [retval0];
	} // callseq 19
	st.local.u32 	[%rd6], %r22;
	{ // callseq 20, 0
	.param .b64 param0;
	st.param.b64 	[param0], %rd14;
	.param .b64 param1;
	st.param.b64 	[param1], %rd5;
	.param .b32 retval0;
	call.uni (retval0), 
	vprintf, 
	(
	param0, 
	param1
	);
	ld.param.b32 	%r67, [retval0];
	} // callseq 20
	st.local.u32 	[%rd6], %r25;
	{ // callseq 21, 0
	.param .b64 param0;
	st.param.b64 	[param0], %rd14;
	.param .b64 param1;
	st.param.b64 	[param1], %rd5;
	.param .b32 retval0;
	call.uni (retval0), 
	vprintf, 
	(
	param0, 
	param1
	);
	ld.param.b32 	%r69, [retval0];
	} // callseq 21
	st.local.u32 	[%rd6], %r26;
	{ // callseq 22, 0
	.param .b64 param0;
	st.param.b64 	[param0], %rd14;
	.param .b64 param1;
	st.param.b64 	[param1], %rd5;
	.param .b32 retval0;
	call.uni (retval0), 
	vprintf, 
	(
	param0, 
	param1
	);
	ld.param.b32 	%r71, [retval0];
	} // callseq 22
	{ // callseq 23, 0
	.param .b64 param0;
	st.param.b64 	[param0], %rd16;
	.param .b64 param1;
	st.param.b64 	[param1], 0;
	.param .b32 retval0;
	call.uni (retval0), 
	vprintf, 
	(
	param0, 
	param1
	);
	ld.param.b32 	%r73, [retval0];
	} // callseq 23
	mov.u64 	%rd19, $str$4;
	cvta.global.u64 	%rd20, %rd19;
	{ // callseq 24, 0
	.param .b64 param0;
	st.param.b64 	[param0], %rd20;
	.param .b64 param1;
	st.param.b64 	[param1], 0;
	.param .b32 retval0;
	call.uni (retval0), 
	vprintf, 
	(
	param0, 
	param1
	);
	ld.param.b32 	%r75, [retval0];
	} // callseq 24
	st.local.u32 	[%rd6], %r8;
	{ // callseq 25, 0
	.param .b64 param0;
	st.param.b64 	[param0], %rd14;
	.param .b64 param1;
	st.param.b64 	[param1], %rd5;
	.param .b32 retval0;
	call.uni (retval0), 
	vprintf, 
	(
	param0, 
	param1
	);
	ld.param.b32 	%r77, [retval0];
	} // callseq 25
	st.local.u32 	[%rd6], %r10;
	{ // callseq 26, 0
	.param .b64 param0;
	st.param.b64 	[param0], %rd14;
	.param .b64 param1;
	st.param.b64 	[param1], %rd5;
	.param .b32 retval0;
	call.uni (retval0), 
	vprintf, 
	(
	param0, 
	param1
	);
	ld.param.b32 	%r79, [retval0];
	} // callseq 26
	st.local.u32 	[%rd6], %r13;
	{ // callseq 27, 0
	.param .b64 param0;
	st.param.b64 	[param0], %rd14;
	.param .b64 param1;
	st.param.b64 	[param1], %rd5;
	.param .b32 retval0;
	call.uni (retval0), 
	vprintf, 
	(
	param0, 
	param1
	);
	ld.param.b32 	%r81, [retval0];
	} // callseq 27
	st.local.u32 	[%rd6], %r14;
	{ // callseq 28, 0
	.param .b64 param0;
	st.param.b64 	[param0], %rd14;
	.param .b64 param1;
	st.param.b64 	[param1], %rd5;
	.param .b32 retval0;
	call.uni (retval0), 
	vprintf, 
	(
	param0, 
	param1
	);
	ld.param.b32 	%r83, [retval0];
	} // callseq 28
	st.local.u32 	[%rd6], %r17;
	{ // callseq 29, 0
	.param .b64 param0;
	st.param.b64 	[param0], %rd14;
	.param .b64 param1;
	st.param.b64 	[param1], %rd5;
	.param .b32 retval0;
	call.uni (retval0), 
	vprintf, 
	(
	param0, 
	param1
	);
	ld.param.b32 	%r85, [retval0];
	} // callseq 29
	st.local.u32 	[%rd6], %r18;
	{ // callseq 30, 0
	.param .b64 param0;
	st.param.b64 	[param0], %rd14;
	.param .b64 param1;
	st.param.b64 	[param1], %rd5;
	.param .b32 retval0;
	call.uni (retval0), 
	vprintf, 
	(
	param0, 
	param1
	);
	ld.param.b32 	%r87, [retval0];
	} // callseq 30
	st.local.u32 	[%rd6], %r21;
	{ // callseq 31, 0
	.param .b64 param0;
	st.param.b64 	[param0], %rd14;
	.param .b64 param1;
	st.param.b64 	[param1], %rd5;
	.param .b32 retval0;
	call.uni (retval0), 
	vprintf, 
	(
	param0, 
	param1
	);
	ld.param.b32 	%r89, [retval0];
	} // callseq 31
	st.local.u32 	[%rd6], %r22;
	{ // callseq 32, 0
	.param .b64 param0;
	st.param.b64 	[param0], %rd14;
	.param .b64 param1;
	st.param.b64 	[param1], %rd5;
	.param .b32 retval0;
	call.uni (retval0), 
	vprintf, 
	(
	param0, 
	param1
	);
	ld.param.b32 	%r91, [retval0];
	} // callseq 32
	st.local.u32 	[%rd6], %r25;
	{ // callseq 33, 0
	.param .b64 param0;
	st.param.b64 	[param0], %rd14;
	.param .b64 param1;
	st.param.b64 	[param1], %rd5;
	.param .b32 retval0;
	call.uni (retval0), 
	vprintf, 
	(
	param0, 
	param1
	);
	ld.param.b32 	%r93, [retval0];
	} // callseq 33
	st.local.u32 	[%rd6], %r26;
	{ // callseq 34, 0
	.param .b64 param0;
	st.param.b64 	[param0], %rd14;
	.param .b64 param1;
	st.param.b64 	[param1], %rd5;
	.param .b32 retval0;
	call.uni (retval0), 
	vprintf, 
	(
	param0, 
	param1
	);
	ld.param.b32 	%r95, [retval0];
	} // callseq 34
	{ // callseq 35, 0
	.param .b64 param0;
	st.param.b64 	[param0], %rd16;
	.param .b64 param1;
	st.param.b64 	[param1], 0;
	.param .b32 retval0;
	call.uni (retval0), 
	vprintf, 
	(
	param0, 
	param1
	);
	ld.param.b32 	%r97, [retval0];
	} // callseq 35
	ret;

}


// ===== COMPILED SASS (sm_100) =====

	.target	sm_100

	.elftype	@"ET_EXEC"


//--------------------- .note.nv.tkinfo           --------------------------
	.section	.note.nv.tkinfo,"",@"SHT_NOTE"
	.sectionflags	@"SHF_NOTE_NV_TKINFO"
	.tkinfo
        /*0018*/ 	.word	0x00000002
        /*0030*/ 	.string	""
        /*0030*/ 	.string	"ptxas"
        /*0030*/ 	.string	"Cuda compilation tools, release 13.0, V13.0.88"
        /*0030*/ 	.string	"Build cuda_13.0.r13.0/compiler.36424714_0"
        /*0030*/ 	.string	"-arch sm_100 -m 64 "



//--------------------- .note.nv.cuinfo           --------------------------
	.section	.note.nv.cuinfo,"",@"SHT_NOTE"
	.sectionflags	@"SHF_NOTE_NV_CUINFO"
        /*0018*/ 	.short	0x0002
        /*001a*/ 	.short	0x0064
        /*001c*/ 	.short	0x0082
	.zero		2


//--------------------- .nv.info                  --------------------------
	.section	.nv.info,"",@"SHT_CUDA_INFO"
	.align	4


	//----- nvinfo : EIATTR_REGCOUNT
	.align		4
        /*0000*/ 	.byte	0x04, 0x2f
        /*0002*/ 	.short	(.L_6 - .L_5)
	.align		4
.L_5:
        /*0004*/ 	.word	index@(_Z9radixSortPji)
        /*0008*/ 	.word	0x00000022


	//----- nvinfo : EIATTR_FRAME_SIZE
	.align		4
.L_6:
        /*000c*/ 	.byte	0x04, 0x11
        /*000e*/ 	.short	(.L_8 - .L_7)
	.align		4
.L_7:
        /*0010*/ 	.word	index@(_Z9radixSortPji)
        /*0014*/ 	.word	0x00000030


	//----- nvinfo : EIATTR_MIN_STACK_SIZE
	.align		4
.L_8:
        /*0018*/ 	.byte	0x04, 0x12
        /*001a*/ 	.short	(.L_10 - .L_9)
	.align		4
.L_9:
        /*001c*/ 	.word	index@(_Z9radixSortPji)
        /*0020*/ 	.word	0x00000030
.L_10:


//--------------------- .nv.compat                --------------------------
	.section	.nv.compat,"",@"SHT_CUDA_COMPAT_INFO"
	.align	4
        /*0000*/ 	.byte	0x02, 0x09, 0x00, 0x00, 0x02, 0x02, 0x01, 0x00, 0x02, 0x05, 0x05, 0x00, 0x03, 0x07, 0x01, 0x01
        /*0010*/ 	.byte	0x02, 0x03, 0x00, 0x00, 0x02, 0x06, 0x01, 0x00, 0x04, 0x0b, 0x08, 0x00, 0x09, 0x00, 0x00, 0x00
        /*0020*/ 	.byte	0x00, 0x00, 0x00, 0x00


//--------------------- .nv.info._Z9radixSortPji  --------------------------
	.section	.nv.info._Z9radixSortPji,"",@"SHT_CUDA_INFO"
	.sectionflags	@""
	.align	4


	//----- nvinfo : EIATTR_CUDA_API_VERSION
	.align		4
        /*0000*/ 	.byte	0x04, 0x37
        /*0002*/ 	.short	(.L_12 - .L_11)
.L_11:
        /*0004*/ 	.word	0x00000082


	//----- nvinfo : EIATTR_KPARAM_INFO
	.align		4
.L_12:
        /*0008*/ 	.byte	0x04, 0x17
        /*000a*/ 	.short	(.L_14 - .L_13)
.L_13:
        /*000c*/ 	.word	0x00000000
        /*0010*/ 	.short	0x0001
        /*0012*/ 	.short	0x0008
        /*0014*/ 	.byte	0x00, 0xf0, 0x11, 0x00


	//----- nvinfo : EIATTR_KPARAM_INFO
	.align		4
.L_14:
        /*0018*/ 	.byte	0x04, 0x17
        /*001a*/ 	.short	(.L_16 - .L_15)
.L_15:
        /*001c*/ 	.word	0x00000000
        /*0020*/ 	.short	0x0000
        /*0022*/ 	.short	0x0000
        /*0024*/ 	.byte	0x00, 0xf5, 0x21, 0x00


	//----- nvinfo : EIATTR_SPARSE_MMA_MASK
	.align		4
.L_16:
        /*0028*/ 	.byte	0x03, 0x50
        /*002a*/ 	.short	0x0000


	//----- nvinfo : EIATTR_MAXREG_COUNT
	.align		4
        /*002c*/ 	.byte	0x03, 0x1b
        /*002e*/ 	.short	0x00ff


	//----- nvinfo : EIATTR_NUM_BARRIERS
	.align		4
        /*0030*/ 	.byte	0x02, 0x4c
        /*0032*/ 	.byte	0x01
	.zero		1


	//----- nvinfo : EIATTR_EXTERNS
	.align		4
        /*0034*/ 	.byte	0x04, 0x0f
        /*0036*/ 	.short	(.L_18 - .L_17)


	//   ....[0]....
	.align		4
.L_17:
        /*0038*/ 	.word	index@(vprintf)


	//----- nvinfo : EIATTR_MERCURY_ISA_VERSION
	.align		4
.L_18:
        /*003c*/ 	.byte	0x03, 0x5f
        /*003e*/ 	.short	0x0101


	//----- nvinfo : EIATTR_VRC_CTA_INIT_COUNT
	.align		4
        /*0040*/ 	.byte	0x02, 0x4a
	.zero		1
	.zero		1


	//----- nvinfo : EIATTR_SYSCALL_OFFSETS
	.align		4
        /*0044*/ 	.byte	0x04, 0x46
        /*0046*/ 	.short	(.L_20 - .L_19)


	//   ....[0]....
.L_19:
        /*0048*/ 	.word	0x000003d0


	//   ....[1]....
        /*004c*/ 	.word	0x00000470


	//   ....[2]....
        /*0050*/ 	.word	0x00000500


	//   ....[3]....
        /*0054*/ 	.word	0x00000590


	//   ....[4]....
        /*0058*/ 	.word	0x00000620


	//   ....[5]....
        /*005c*/ 	.word	0x000006b0


	//   ....[6]....
        /*0060*/ 	.word	0x00000740


	//   ....[7]....
        /*0064*/ 	.word	0x000007d0


	//   ....[8]....
        /*0068*/ 	.word	0x00000860


	//   ....[9]....
        /*006c*/ 	.word	0x000008f0


	//   ....[10]....
        /*0070*/ 	.word	0x00000980


	//   ....[11]....
        /*0074*/ 	.word	0x000009f0


	//   ....[12]....
        /*0078*/ 	.word	0x00000a60


	//   ....[13]....
        /*007c*/ 	.word	0x00000af0


	//   ....[14]....
        /*0080*/ 	.word	0x00000b90


	//   ....[15]....
        /*0084*/ 	.word	0x00000c30


	//   ....[16]....
        /*0088*/ 	.word	0x00000cd0


	//   ....[17]....
        /*008c*/ 	.word	0x00000d70


	//   ....[18]....
        /*0090*/ 	.word	0x00000e10


	//   ....[19]....
        /*0094*/ 	.word	0x00000eb0


	//   ....[20]....
        /*0098*/ 	.word	0x00000f50


	//   ....[21]....
        /*009c*/ 	.word	0x00000fe0


	//   ....[22]....
        /*00a0*/ 	.word	0x00001070


	//   ....[23]....
        /*00a4*/ 	.word	0x000010e0


	//   ....[24]....
        /*00a8*/ 	.word	0x00001150


	//   ....[25]....
        /*00ac*/ 	.word	0x000011e0


	//   ....[26]....
        /*00b0*/ 	.word	0x00001270


	//   ....[27]....
        /*00b4*/ 	.word	0x00001300


	//   ....[28]....
        /*00b8*/ 	.word	0x00001390


	//   ....[29]....
        /*00bc*/ 	.word	0x00001420


	//   ....[30]....
        /*00c0*/ 	.word	0x000014b0


	//   ....[31]....
        /*00c4*/ 	.word	0x00001540


	//   ....[32]....
        /*00c8*/ 	.word	0x000015d0


	//   ....[33]....
        /*00cc*/ 	.word	0x00001660


	//   ....[34]....
        /*00d0*/ 	.word	0x000016f0


	//   ....[35]....
        /*00d4*/ 	.word	0x00001760


	//----- nvinfo : EIATTR_EXIT_INSTR_OFFSETS
	.align		4
.L_20:
        /*00d8*/ 	.byte	0x04, 0x1c
        /*00da*/ 	.short	(.L_22 - .L_21)


	//   ....[0]....
.L_21:
        /*00dc*/ 	.word	0x00001770


	//----- nvinfo : EIATTR_CBANK_PARAM_SIZE
	.align		4
.L_22:
        /*00e0*/ 	.byte	0x03, 0x19
        /*00e2*/ 	.short	0x000c


	//----- nvinfo : EIATTR_PARAM_CBANK
	.align		4
        /*00e4*/ 	.byte	0x04, 0x0a
        /*00e6*/ 	.short	(.L_24 - .L_23)
	.align		4
.L_23:
        /*00e8*/ 	.word	index@(.nv.constant0._Z9radixSortPji)
        /*00ec*/ 	.short	0x0380
        /*00ee*/ 	.short	0x000c


	//----- nvinfo : EIATTR_SW_WAR
	.align		4
.L_24:
        /*00f0*/ 	.byte	0x04, 0x36
        /*00f2*/ 	.short	(.L_26 - .L_25)
.L_25:
        /*00f4*/ 	.word	0x00000008
.L_26:


//--------------------- .nv.callgraph             --------------------------
	.section	.nv.callgraph,"",@"SHT_CUDA_CALLGRAPH"
	.align	4
	.sectionentsize	8
	.align		4
        /*0000*/ 	.word	0x00000000
	.align		4
        /*0004*/ 	.word	0xffffffff
	.align		4
        /*0008*/ 	.word	index@(_Z9radixSortPji)
	.align		4
        /*000c*/ 	.word	index@(vprintf)
	.align		4
        /*0010*/ 	.word	0x00000000
	.align		4
        /*0014*/ 	.word	0xfffffffe
	.align		4
        /*0018*/ 	.word	0x00000000
	.align		4
        /*001c*/ 	.word	0xfffffffd
	.align		4
        /*0020*/ 	.word	0x00000000
	.align		4
        /*0024*/ 	.word	0xfffffffc


//--------------------- .nv.constant4             --------------------------
	.section	.nv.constant4,"a",@progbits
	.align	8
	.align		8
.nv.constant4:
        /*0000*/ 	.dword	vprintf
	.align		8
        /*0008*/ 	.dword	$str
	.align		8
        /*0010*/ 	.dword	$str$1
	.align		8
        /*0018*/ 	.dword	$str$2
	.align		8
        /*0020*/ 	.dword	$str$3
	.align		8
        /*0028*/ 	.dword	$str$4


//--------------------- .text._Z9radixSortPji     --------------------------
	.section	.text._Z9radixSortPji,"ax",@progbits
	.align	128
        .global         _Z9radixSortPji
        .type           _Z9radixSortPji,@function
        .size           _Z9radixSortPji,(.L_x_37 - _Z9radixSortPji)
        .other          _Z9radixSortPji,@"STO_CUDA_ENTRY STV_DEFAULT"
_Z9radixSortPji:
.text._Z9radixSortPji:
[----:B------:R-:W0:Y:S01]  /*0000*/  LDC R1, c[0x0][0x37c] ;  /* 0x0000df00ff017b82 */ /* 0x000e220000000800 */
[----:B------:R-:W1:Y:S07]  /*0010*/  S2R R5, SR_TID.X ;  /* 0x0000000000057919 */ /* 0x000e6e0000002100 */
[----:B------:R-:W1:Y:S01]  /*0020*/  LDC.64 R2, c[0x0][0x380] ;  /* 0x0000e000ff027b82 */ /* 0x000e620000000a00 */
[----:B------:R-:W2:Y:S01]  /*0030*/  LDCU.64 UR4, c[0x0][0x358] ;  /* 0x00006b00ff0477ac */ /* 0x000ea20008000a00 */
[----:B0-----:R-:W-:Y:S01]  /*0040*/  VIADD R1, R1, 0xffffffd0 ;  /* 0xffffffd001017836 */ /* 0x001fe20000000000 */
[----:B------:R-:W0:Y:S01]  /*0050*/  LDCU.64 UR6, c[0x4][0x8] ;  /* 0x01000100ff0677ac */ /* 0x000e220008000a00 */
[----:B-1----:R-:W-:-:S06]  /*0060*/  IMAD.WIDE.U32 R2, R5, 0x4, R2 ;  /* 0x0000000405027825 */ /* 0x002fcc00078e0002 */
[----:B--2---:R-:W2:Y:S01]  /*0070*/  LDG.E R2, desc[UR4][R2.64] ;  /* 0x0000000402027981 */ /* 0x004ea2000c1e1900 */
[----:B------:R-:W1:Y:S03]  /*0080*/  LDCU UR4, c[0x0][0x388] ;  /* 0x00007100ff0477ac */ /* 0x000e660008000800 */
[----:B------:R-:W-:Y:S04]  /*0090*/  STL.64 [R1], RZ ;  /* 0x000000ff01007387 */ /* 0x000fe80000100a00 */
[----:B------:R-:W-:Y:S04]  /*00a0*/  STL.64 [R1+0x8], RZ ;  /* 0x000008ff01007387 */ /* 0x000fe80000100a00 */
[----:B------:R-:W-:Y:S04]  /*00b0*/  STL.64 [R1+0x10], RZ ;  /* 0x000010ff01007387 */ /* 0x000fe80000100a00 */
[----:B------:R-:W-:Y:S01]  /*00c0*/  STL.64 [R1+0x18], RZ ;  /* 0x000018ff01007387 */ /* 0x000fe20000100a00 */
[----:B-1----:R-:W1:Y:S01]  /*00d0*/  I2F.U32.RP R0, UR4 ;  /* 0x0000000400007d06 */ /* 0x002e620008209000 */
[----:B------:R-:W-:Y:S01]  /*00e0*/  BAR.SYNC.DEFER_BLOCKING 0x0 ;  /* 0x0000000000007b1d */ /* 0x000fe20000010000 */
[----:B------:R-:W-:-:S05]  /*00f0*/  ISETP.NE.U32.AND P2, PT, RZ, UR4, PT ;  /* 0x00000004ff007c0c */ /* 0x000fca000bf45070 */
[----:B------:R-:W-:Y:S01]  /*0100*/  STL.64 [R1+0x20], RZ ;  /* 0x000020ff01007387 */ /* 0x000fe20000100a00 */
[----:B-1----:R-:W1:Y:S02]  /*0110*/  MUFU.RCP R0, R0 ;  /* 0x0000000000007308 */ /* 0x002e640000001000 */
[----:B-1----:R-:W-:-:S06]  /*0120*/  VIADD R4, R0, 0xffffffe ;  /* 0x0ffffffe00047836 */ /* 0x002fcc0000000000 */
[----:B------:R1:W3:Y:S02]  /*0130*/  F2I.FTZ.U32.TRUNC.NTZ R5, R4 ;  /* 0x0000000400057305 */ /* 0x0002e4000021f000 */
[----:B-1----:R-:W-:Y:S01]  /*0140*/  IMAD.MOV.U32 R4, RZ, RZ, RZ ;  /* 0x000000ffff047224 */ /* 0x002fe200078e00ff */
[----:B---3--:R-:W-:-:S05]  /*0150*/  IADD3 R7, PT, PT, RZ, -R5, RZ ;  /* 0x80000005ff077210 */ /* 0x008fca0007ffe0ff */
[----:B------:R-:W-:-:S04]  /*0160*/  IMAD R7, R7, UR4, RZ ;  /* 0x0000000407077c24 */ /* 0x000fc8000f8e02ff */
[----:B------:R-:W-:-:S06]  /*0170*/  IMAD.HI.U32 R5, R5, R7, R4 ;  /* 0x0000000705057227 */ /* 0x000fcc00078e0004 */
[----:B--2---:R-:W-:-:S04]  /*0180*/  IMAD.HI.U32 R6, R5, R2, RZ ;  /* 0x0000000205067227 */ /* 0x004fc800078e00ff */
[----:B------:R-:W-:-:S04]  /*0190*/  IMAD.MOV R3, RZ, RZ, -R6 ;  /* 0x000000ffff037224 */ /* 0x000fc800078e0a06 */
[----:B------:R-:W-:-:S05]  /*01a0*/  IMAD R2, R3, UR4, R2 ;  /* 0x0000000403027c24 */ /* 0x000fca000f8e0202 */
[----:B------:R-:W-:-:S13]  /*01b0*/  ISETP.GE.U32.AND P0, PT, R2, UR4, PT ;  /* 0x0000000402007c0c */ /* 0x000fda000bf06070 */
[----:B------:R-:W-:Y:S01]  /*01c0*/  @P0 IADD3 R2, PT, PT, R2, -UR4, RZ ;  /* 0x8000000402020c10 */ /* 0x000fe2000fffe0ff */
[----:B------:R-:W-:-:S03]  /*01d0*/  @P0 VIADD R6, R6, 0x1 ;  /* 0x0000000106060836 */ /* 0x000fc60000000000 */
[----:B------:R-:W-:-:S13]  /*01e0*/  ISETP.GE.U32.AND P1, PT, R2, UR4, PT ;  /* 0x0000000402007c0c */ /* 0x000fda000bf26070 */
[----:B------:R-:W-:Y:S01]  /*01f0*/  @P1 VIADD R6, R6, 0x1 ;  /* 0x0000000106061836 */ /* 0x000fe20000000000 */
[----:B------:R-:W-:-:S04]  /*0200*/  @!P2 LOP3.LUT R6, RZ, UR4, RZ, 0x33, !PT ;  /* 0x00000004ff06ac12 */ /* 0x000fc8000f8e33ff */
[----:B------:R-:W-:-:S05]  /*0210*/  LEA R0, R6, R1, 0x2 ;  /* 0x0000000106007211 */ /* 0x000fca00078e10ff */
[----:B------:R-:W2:Y:S02]  /*0220*/  LDL R2, [R0] ;  /* 0x0000000000027983 */ /* 0x000ea40000100800 */
[----:B--2---:R-:W-:-:S05]  /*0230*/  VIADD R3, R2, 0x1 ;  /* 0x0000000102037836 */ /* 0x004fca0000000000 */
[----:B------:R1:W-:Y:S04]  /*0240*/  STL [R0], R3 ;  /* 0x0000000300007387 */ /* 0x0003e80000100800 */
[----:B------:R-:W2:Y:S04]  /*0250*/  LDL.64 R26, [R1] ;  /* 0x00000000011a7983 */ /* 0x000ea80000100a00 */
[----:B------:R-:W3:Y:S04]  /*0260*/  LDL.64 R24, [R1+0x8] ;  /* 0x0000080001187983 */ /* 0x000ee80000100a00 */
[----:B------:R-:W1:Y:S04]  /*0270*/  LDL.64 R22, [R1+0x10] ;  /* 0x0000100001167983 */ /* 0x000e680000100a00 */
[----:B------:R-:W4:Y:S04]  /*0280*/  LDL.64 R18, [R1+0x18] ;  /* 0x0000180001127983 */ /* 0x000f280000100a00 */
[----:B------:R-:W5:Y:S01]  /*0290*/  LDL.64 R16, [R1+0x20] ;  /* 0x0000200001107983 */ /* 0x000f620000100a00 */
[----:B------:R-:W0:Y:S01]  /*02a0*/  LDC R4, c[0x0][0x2f8] ;  /* 0x0000be00ff047b82 */ /* 0x000e220000000800 */
[----:B------:R-:W0:Y:S01]  /*02b0*/  LDCU UR4, c[0x0][0x2fc] ;  /* 0x00005f80ff0477ac */ /* 0x000e220008000800 */
[----:B------:R-:W-:-:S02]  /*02c0*/  CS2R R6, SRZ ;  /* 0x0000000000067805 */ /* 0x000fc4000001ff00 */
[----:B0-----:R-:W-:Y:S02]  /*02d0*/  IADD3 R29, P0, P1, R1, 0x28, R4 ;  /* 0x00000028011d7810 */ /* 0x001fe4000791e004 */
[----:B------:R-:W-:Y:S02]  /*02e0*/  MOV R4, UR6 ;  /* 0x0000000600047c02 */ /* 0x000fe40008000f00 */
[----:B------:R-:W-:Y:S01]  /*02f0*/  IADD3.X R28, PT, PT, RZ, UR4, RZ, P0, P1 ;  /* 0x00000004ff1c7c10 */ /* 0x000fe200087e24ff */
[----:B--2---:R-:W-:-:S05]  /*0300*/  IMAD.IADD R5, R26, 0x1, R27 ;  /* 0x000000011a057824 */ /* 0x004fca00078e021b */
[----:B---3--:R-:W-:-:S05]  /*0310*/  IADD3 R2, PT, PT, R5, R24, RZ ;  /* 0x0000001805027210 */ /* 0x008fca0007ffe0ff */
[----:B------:R-:W-:Y:S01]  /*0320*/  IMAD.IADD R5, R25, 0x1, R2 ;  /* 0x0000000119057824 */ /* 0x000fe200078e0202 */
[----:B------:R-:W-:-:S03]  /*0330*/  MOV R2, 0x0 ;  /* 0x0000000000027802 */ /* 0x000fc60000000f00 */
[----:B-1----:R-:W-:-:S03]  /*0340*/  IMAD.IADD R0, R5, 0x1, R22 ;  /* 0x0000000105007824 */ /* 0x002fc600078e0216 */
[----:B------:R-:W0:Y:S02]  /*0350*/  LDC.64 R2, c[0x4][R2] ;  /* 0x0100000002027b82 */ /* 0x000e240000000a00 */
[----:B------:R-:W-:-:S05]  /*0360*/  IADD3 R5, PT, PT, R23, R0, RZ ;  /* 0x0000000017057210 */ /* 0x000fca0007ffe0ff */
[----:B----4-:R-:W-:Y:S02]  /*0370*/  IMAD.IADD R0, R5, 0x1, R18 ;  /* 0x0000000105007824 */ /* 0x010fe400078e0212 */
[----:B------:R-:W-:Y:S02]  /*0380*/  IMAD.U32 R5, RZ, RZ, UR7 ;  /* 0x00000007ff057e24 */ /* 0x000fe4000f8e00ff */
[----:B------:R-:W-:-:S04]  /*0390*/  IMAD.IADD R31, R19, 0x1, R0 ;  /* 0x00000001131f7824 */ /* 0x000fc800078e0200 */
[----:B-----5:R-:W-:-:S05]  /*03a0*/  IMAD.IADD R31, R31, 0x1, R16 ;  /* 0x000000011f1f7824 */ /* 0x020fca00078e0210 */
[----:B------:R-:W-:-:S07]  /*03b0*/  IADD3 R30, PT, PT, R17, R31, RZ ;  /* 0x0000001f111e7210 */ /* 0x000fce0007ffe0ff */
[----:B------:R-:W-:-:S07]  /*03c0*/  LEPC R20, `(.L_x_0) ;  /* 0x000000001014794e */ /* 0x000fce0000000000 */
[----:B0-----:R-:W-:Y:S05]  /*03d0*/  CALL.ABS.NOINC R2 ;  /* 0x0000000002007343 */ /* 0x001fea0003c00000 */
.L_x_0:
[----:B------:R-:W-:Y:S01]  /*03e0*/  MOV R2, 0x0 ;  /* 0x0000000000027802 */ /* 0x000fe20000000f00 */
[----:B------:R0:W-:Y:S01]  /*03f0*/  STL [R1+0x28], R26 ;  /* 0x0000281a01007387 */ /* 0x0001e20000100800 */
[----:B------:R-:W1:Y:S01]  /*0400*/  LDCU.64 UR4, c[0x4][0x10] ;  /* 0x01000200ff0477ac */ /* 0x000e620008000a00 */
[----:B------:R-:W-:Y:S01]  /*0410*/  MOV R6, R29 ;  /* 0x0000001d00067202 */ /* 0x000fe20000000f00 */
[----:B------:R0:W2:Y:S01]  /*0420*/  LDC.64 R8, c[0x4][R2] ;  /* 0x0100000002087b82 */ /* 0x0000a20000000a00 */
[----:B------:R-:W-:Y:S02]  /*0430*/  IMAD.MOV.U32 R7, RZ, RZ, R28 ;  /* 0x000000ffff077224 */ /* 0x000fe400078e001c */
[----:B-1----:R-:W-:Y:S02]  /*0440*/  IMAD.U32 R4, RZ, RZ, UR4 ;  /* 0x00000004ff047e24 */ /* 0x002fe4000f8e00ff */
[----:B0-----:R-:W-:-:S07]  /*0450*/  IMAD.U32 R5, RZ, RZ, UR5 ;  /* 0x00000005ff057e24 */ /* 0x001fce000f8e00ff */
[----:B------:R-:W-:-:S07]  /*0460*/  LEPC R20, `(.L_x_1) ;  /* 0x000000001014794e */ /* 0x000fce0000000000 */
[----:B--2---:R-:W-:Y:S05]  /*0470*/  CALL.ABS.NOINC R8 ;  /* 0x0000000008007343 */ /* 0x004fea0003c00000 */
.L_x_1:
[----:B------:R0:W-:Y:S01]  /*0480*/  STL [R1+0x28], R27 ;  /* 0x0000281b01007387 */ /* 0x0001e20000100800 */
[----:B------:R0:W1:Y:S01]  /*0490*/  LDC.64 R8, c[0x4][R2] ;  /* 0x0100000002087b82 */ /* 0x0000620000000a00 */
[----:B------:R-:W2:Y:S01]  /*04a0*/  LDCU.64 UR4, c[0x4][0x10] ;  /* 0x01000200ff0477ac */ /* 0x000ea20008000a00 */
[----:B------:R-:W-:Y:S02]  /*04b0*/  IMAD.MOV.U32 R6, RZ, RZ, R29 ;  /* 0x000000ffff067224 */ /* 0x000fe400078e001d */
[----:B------:R-:W-:Y:S02]  /*04c0*/  IMAD.MOV.U32 R7, RZ, RZ, R28 ;  /* 0x000000ffff077224 */ /* 0x000fe400078e001c */
[----:B--2---:R-:W-:Y:S01]  /*04d0*/  IMAD.U32 R4, RZ, RZ, UR4 ;  /* 0x00000004ff047e24 */ /* 0x004fe2000f8e00ff */
[----:B0-----:R-:W-:-:S07]  /*04e0*/  MOV R5, UR5 ;  /* 0x0000000500057c02 */ /* 0x001fce0008000f00 */
[----:B------:R-:W-:-:S07]  /*04f0*/  LEPC R20, `(.L_x_2) ;  /* 0x000000001014794e */ /* 0x000fce0000000000 */
[----:B-1----:R-:W-:Y:S05]  /*0500*/  CALL.ABS.NOINC R8 ;  /* 0x0000000008007343 */ /* 0x002fea0003c00000 */
.L_x_2:
[----:B------:R0:W-:Y:S01]  /*0510*/  STL [R1+0x28], R24 ;  /* 0x0000281801007387 */ /* 0x0001e20000100800 */
[----:B------:R0:W1:Y:S01]  /*0520*/  LDC.64 R8, c[0x4][R2] ;  /* 0x0100000002087b82 */ /* 0x0000620000000a00 */
[----:B------:R-:W2:Y:S01]  /*0530*/  LDCU.64 UR4, c[0x4][0x10] ;  /* 0x01000200ff0477ac */ /* 0x000ea20008000a00 */
[----:B------:R-:W-:Y:S01]  /*0540*/  IMAD.MOV.U32 R6, RZ, RZ, R29 ;  /* 0x000000ffff067224 */ /* 0x000fe200078e001d */
[----:B------:R-:W-:Y:S02]  /*0550*/  MOV R7, R28 ;  /* 0x0000001c00077202 */ /* 0x000fe40000000f00 */
[----:B--2---:R-:W-:Y:S01]  /*0560*/  MOV R4, UR4 ;  /* 0x0000000400047c02 */ /* 0x004fe20008000f00 */
[----:B0-----:R-:W-:-:S07]  /*0570*/  IMAD.U32 R5, RZ, RZ, UR5 ;  /* 0x00000005ff057e24 */ /* 0x001fce000f8e00ff */
[----:B------:R-:W-:-:S07]  /*0580*/  LEPC R20, `(.L_x_3) ;  /* 0x000000001014794e */ /* 0x000fce0000000000 */
[----:B-1----:R-:W-:Y:S05]  /*0590*/  CALL.ABS.NOINC R8 ;  /* 0x0000000008007343 */ /* 0x002fea0003c00000 */
.L_x_3:
[----:B------:R0:W-:Y:S01]  /*05a0*/  STL [R1+0x28], R25 ;  /* 0x0000281901007387 */ /* 0x0001e20000100800 */
[----:B------:R0:W1:Y:S01]  /*05b0*/  LDC.64 R8, c[0x4][R2] ;  /* 0x0100000002087b82 */ /* 0x0000620000000a00 */
[----:B------:R-:W2:Y:S01]  /*05c0*/  LDCU.64 UR4, c[0x4][0x10] ;  /* 0x01000200ff0477ac */ /* 0x000ea20008000a00 */
[----:B------:R-:W-:Y:S01]  /*05d0*/  MOV R6, R29 ;  /* 0x0000001d00067202 */ /* 0x000fe20000000f00 */
[----:B------:R-:W-:Y:S02]  /*05e0*/  IMAD.MOV.U32 R7, RZ, RZ, R28 ;  /* 0x000000ffff077224 */ /* 0x000fe400078e001c */
[----:B--2---:R-:W-:Y:S02]  /*05f0*/  IMAD.U32 R4, RZ, RZ, UR4 ;  /* 0x00000004ff047e24 */ /* 0x004fe4000f8e00ff */
[----:B0-----:R-:W-:-:S07]  /*0600*/  IMAD.U32 R5, RZ, RZ, UR5 ;  /* 0x00000005ff057e24 */ /* 0x001fce000f8e00ff */
[----:B------:R-:W-:-:S07]  /*0610*/  LEPC R20, `(.L_x_4) ;  /* 0x000000001014794e */ /* 0x000fce0000000000 */
[----:B-1----:R-:W-:Y:S05]  /*0620*/  CALL.ABS.NOINC R8 ;  /* 0x0000000008007343 */ /* 0x002fea0003c00000 */
.L_x_4:
        /* <DEDUP_REMOVED lines=9> */
.L_x_5:
        /* <DEDUP_REMOVED lines=9> */
.L_x_6:
        /* <DEDUP_REMOVED lines=9> */
.L_x_7:
        /* <DEDUP_REMOVED lines=9> */
.L_x_8:
        /* <DEDUP_REMOVED lines=9> */
.L_x_9:
        /* <DEDUP_REMOVED lines=9> */
.L_x_10:
[----:B------:R0:W1:Y:S01]  /*0990*/  LDC.64 R8, c[0x4][R2] ;  /* 0x0100000002087b82 */ /* 0x0000620000000a00 */
[----:B------:R-:W2:Y:S01]  /*09a0*/  LDCU.64 UR4, c[0x4][0x18] ;  /* 0x01000300ff0477ac */ /* 0x000ea20008000a00 */
[----:B------:R-:W-:Y:S01]  /*09b0*/  CS2R R6, SRZ ;  /* 0x0000000000067805 */ /* 0x000fe2000001ff00 */
[----:B--2---:R-:W-:Y:S01]  /*09c0*/  IMAD.U32 R4, RZ, RZ, UR4 ;  /* 0x00000004ff047e24 */ /* 0x004fe2000f8e00ff */
[----:B0-----:R-:W-:-:S07]  /*09d0*/  MOV R5, UR5 ;  /* 0x0000000500057c02 */ /* 0x001fce0008000f00 */
[----:B------:R-:W-:-:S07]  /*09e0*/  LEPC R20, `(.L_x_11) ;  /* 0x000000001014794e */ /* 0x000fce0000000000 */
[----:B-1----:R-:W-:Y:S05]  /*09f0*/  CALL.ABS.NOINC R8 ;  /* 0x0000000008007343 */ /* 0x002fea0003c00000 */
.L_x_11:
[----:B------:R0:W1:Y:S01]  /*0a00*/  LDC.64 R8, c[0x4][R2] ;  /* 0x0100000002087b82 */ /* 0x0000620000000a00 */
[----:B------:R-:W2:Y:S01]  /*0a10*/  LDCU.64 UR4, c[0x4][0x20] ;  /* 0x01000400ff0477ac */ /* 0x000ea20008000a00 */
[----:B------:R-:W-:Y:S01]  /*0a20*/  CS2R R6, SRZ ;  /* 0x0000000000067805 */ /* 0x000fe2000001ff00 */
[----:B--2---:R-:W-:Y:S02]  /*0a30*/  IMAD.U32 R4, RZ, RZ, UR4 ;  /* 0x00000004ff047e24 */ /* 0x004fe4000f8e00ff */
[----:B0-----:R-:W-:-:S07]  /*0a40*/  IMAD.U32 R5, RZ, RZ, UR5 ;  /* 0x00000005ff057e24 */ /* 0x001fce000f8e00ff */
[----:B------:R-:W-:-:S07]  /*0a50*/  LEPC R20, `(.L_x_12) ;  /* 0x000000001014794e */ /* 0x000fce0000000000 */
[----:B-1----:R-:W-:Y:S05]  /*0a60*/  CALL.ABS.NOINC R8 ;  /* 0x0000000008007343 */ /* 0x002fea0003c00000 */
.L_x_12:
        /* <DEDUP_REMOVED lines=9> */
.L_x_13:
[----:B------:R-:W-:Y:S01]  /*0b00*/  IMAD.IADD R27, R26, 0x1, R27 ;  /* 0x000000011a1b7824 */ /* 0x000fe200078e021b */
[----:B------:R0:W1:Y:S01]  /*0b10*/  LDC.64 R8, c[0x4][R2] ;  /* 0x0100000002087b82 */ /* 0x0000620000000a00 */
[----:B------:R-:W2:Y:S01]  /*0b20*/  LDCU.64 UR4, c[0x4][0x10] ;  /* 0x01000200ff0477ac */ /* 0x000ea20008000a00 */
[----:B------:R-:W-:Y:S02]  /*0b30*/  IMAD.MOV.U32 R6, RZ, RZ, R29 ;  /* 0x000000ffff067224 */ /* 0x000fe400078e001d */
[----:B------:R0:W-:Y:S01]  /*0b40*/  STL [R1+0x28], R27 ;  /* 0x0000281b01007387 */ /* 0x0001e20000100800 */
[----:B------:R-:W-:Y:S02]  /*0b50*/  IMAD.MOV.U32 R7, RZ, RZ, R28 ;  /* 0x000000ffff077224 */ /* 0x000fe400078e001c */
[----:B--2---:R-:W-:Y:S01]  /*0b60*/  IMAD.U32 R4, RZ, RZ, UR4 ;  /* 0x00000004ff047e24 */ /* 0x004fe2000f8e00ff */
[----:B0-----:R-:W-:-:S07]  /*0b70*/  MOV R5, UR5 ;  /* 0x0000000500057c02 */ /* 0x001fce0008000f00 */
[----:B------:R-:W-:-:S07]  /*0b80*/  LEPC R20, `(.L_x_14) ;  /* 0x000000001014794e */ /* 0x000fce0000000000 */
[----:B-1----:R-:W-:Y:S05]  /*0b90*/  CALL.ABS.NOINC R8 ;  /* 0x0000000008007343 */ /* 0x002fea0003c00000 */
.L_x_14:
[----:B------:R-:W-:Y:S01]  /*0ba0*/  IADD3 R24, PT, PT, R27, R24, RZ ;  /* 0x000000181b187210 */ /* 0x000fe20007ffe0ff */
[----:B------:R0:W1:Y:S01]  /*0bb0*/  LDC.64 R8, c[0x4][R2] ;  /* 0x0100000002087b82 */ /* 0x0000620000000a00 */
[----:B------:R-:W2:Y:S01]  /*0bc0*/  LDCU.64 UR4, c[0x4][0x10] ;  /* 0x01000200ff0477ac */ /* 0x000ea20008000a00 */
[----:B------:R-:W-:Y:S01]  /*0bd0*/  MOV R6, R29 ;  /* 0x0000001d00067202 */ /* 0x000fe20000000f00 */
[----:B------:R-:W-:Y:S01]  /*0be0*/  IMAD.MOV.U32 R7, RZ, RZ, R28 ;  /* 0x000000ffff077224 */ /* 0x000fe200078e001c */
[----:B------:R0:W-:Y:S01]  /*0bf0*/  STL [R1+0x28], R24 ;  /* 0x0000281801007387 */ /* 0x0001e20000100800 */
[----:B--2---:R-:W-:Y:S02]  /*0c00*/  IMAD.U32 R4, RZ, RZ, UR4 ;  /* 0x00000004ff047e24 */ /* 0x004fe4000f8e00ff */
[----:B0-----:R-:W-:-:S07]  /*0c10*/  IMAD.U32 R5, RZ, RZ, UR5 ;  /* 0x00000005ff057e24 */ /* 0x001fce000f8e00ff */
[----:B------:R-:W-:-:S07]  /*0c20*/  LEPC R20, `(.L_x_15) ;  /* 0x000000001014794e */ /* 0x000fce0000000000 */
[----:B-1----:R-:W-:Y:S05]  /*0c30*/  CALL.ABS.NOINC R8 ;  /* 0x0000000008007343 */ /* 0x002fea0003c00000 */
.L_x_15:
[----:B------:R-:W-:Y:S01]  /*0c40*/  IMAD.IADD R25, R25, 0x1, R24 ;  /* 0x0000000119197824 */ /* 0x000fe200078e0218 */
[----:B------:R0:W1:Y:S01]  /*0c50*/  LDC.64 R8, c[0x4][R2] ;  /* 0x0100000002087b82 */ /* 0x0000620000000a00 */
[----:B------:R-:W2:Y:S01]  /*0c60*/  LDCU.64 UR4, c[0x4][0x10] ;  /* 0x01000200ff0477ac */ /* 0x000ea20008000a00 */
[----:B------:R-:W-:Y:S01]  /*0c70*/  IMAD.MOV.U32 R6, RZ, RZ, R29 ;  /* 0x000000ffff067224 */ /* 0x000fe200078e001d */
[----:B------:R-:W-:Y:S01]  /*0c80*/  MOV R7, R28 ;  /* 0x0000001c00077202 */ /* 0x000fe20000000f00 */
[----:B------:R0:W-:Y:S01]  /*0c90*/  STL [R1+0x28], R25 ;  /* 0x0000281901007387 */ /* 0x0001e20000100800 */
[----:B--2---:R-:W-:Y:S01]  /*0ca0*/  MOV R4, UR4 ;  /* 0x0000000400047c02 */ /* 0x004fe20008000f00 */
[----:B0-----:R-:W-:-:S07]  /*0cb0*/  IMAD.U32 R5, RZ, RZ, UR5 ;  /* 0x00000005ff057e24 */ /* 0x001fce000f8e00ff */
[----:B------:R-:W-:-:S07]  /*0cc0*/  LEPC R20, `(.L_x_16) ;  /* 0x000000001014794e */ /* 0x000fce0000000000 */
[----:B-1----:R-:W-:Y:S05]  /*0cd0*/  CALL.ABS.NOINC R8 ;  /* 0x0000000008007343 */ /* 0x002fea0003c00000 */
.L_x_16:
        /* <DEDUP_REMOVED lines=10> */
.L_x_17:
        /* <DEDUP_REMOVED lines=10> */
.L_x_18:
        /* <DEDUP_REMOVED lines=10> */
.L_x_19:
        /* <DEDUP_REMOVED lines=10> */
.L_x_20:
        /* <DEDUP_REMOVED lines=9> */
.L_x_21:
        /* <DEDUP_REMOVED lines=9> */
.L_x_22:
[----:B------:R0:W1:Y:S01]  /*1080*/  LDC.64 R8, c[0x4][R2] ;  /* 0x0100000002087b82 */ /* 0x0000620000000a00 */
[----:B------:R-:W2:Y:S01]  /*1090*/  LDCU.64 UR4, c[0x4][0x18] ;  /* 0x01000300ff0477ac */ /* 0x000ea20008000a00 */
[----:B------:R-:W-:Y:S01]  /*10a0*/  CS2R R6, SRZ ;  /* 0x0000000000067805 */ /* 0x000fe2000001ff00 */
[----:B--2---:R-:W-:Y:S01]  /*10b0*/  IMAD.U32 R4, RZ, RZ, UR4 ;  /* 0x00000004ff047e24 */ /* 0x004fe2000f8e00ff */
[----:B0-----:R-:W-:-:S07]  /*10c0*/  MOV R5, UR5 ;  /* 0x0000000500057c02 */ /* 0x001fce0008000f00 */
[----:B------:R-:W-:-:S07]  /*10d0*/  LEPC R20, `(.L_x_23) ;  /* 0x000000001014794e */ /* 0x000fce0000000000 */
[----:B-1----:R-:W-:Y:S05]  /*10e0*/  CALL.ABS.NOINC R8 ;  /* 0x0000000008007343 */ /* 0x002fea0003c00000 */
.L_x_23:
[----:B------:R0:W1:Y:S01]  /*10f0*/  LDC.64 R8, c[0x4][R2] ;  /* 0x0100000002087b82 */ /* 0x0000620000000a00 */
[----:B------:R-:W2:Y:S01]  /*1100*/  LDCU.64 UR4, c[0x4][0x28] ;  /* 0x01000500ff0477ac */ /* 0x000ea20008000a00 */
[----:B------:R-:W-:Y:S01]  /*1110*/  CS2R R6, SRZ ;  /* 0x0000000000067805 */ /* 0x000fe2000001ff00 */
[----:B--2---:R-:W-:Y:S02]  /*1120*/  IMAD.U32 R4, RZ, RZ, UR4 ;  /* 0x00000004ff047e24 */ /* 0x004fe4000f8e00ff */
[----:B0-----:R-:W-:-:S07]  /*1130*/  IMAD.U32 R5, RZ, RZ, UR5 ;  /* 0x00000005ff057e24 */ /* 0x001fce000f8e00ff */
[----:B------:R-:W-:-:S07]  /*1140*/  LEPC R20, `(.L_x_24) ;  /* 0x000000001014794e */ /* 0x000fce0000000000 */
[----:B-1----:R-:W-:Y:S05]  /*1150*/  CALL.ABS.NOINC R8 ;  /* 0x0000000008007343 */ /* 0x002fea0003c00000 */
.L_x_24:
        /* <DEDUP_REMOVED lines=9> */
.L_x_25:
        /* <DEDUP_REMOVED lines=9> */
.L_x_26:
[----:B------:R0:W-:Y:S01]  /*1280*/  STL [R1+0x28], R24 ;  /* 0x0000281801007387 */ /* 0x0001e20000100800 */
[----:B------:R0:W1:Y:S01]  /*1290*/  LDC.64 R8, c[0x4][R2] ;  /* 0x0100000002087b82 */ /* 0x0000620000000a00 */
[----:B------:R-:W2:Y:S01]  /*12a0*/  LDCU.64 UR4, c[0x4][0x10] ;  /* 0x01000200ff0477ac */ /* 0x000ea20008000a00 */
[----:B------:R-:W-:Y:S01]  /*12b0*/  IMAD.MOV.U32 R6, RZ, RZ, R29 ;  /* 0x000000ffff067224 */ /* 0x000fe200078e001d */
[----:B------:R-:W-:Y:S01]  /*12c0*/  MOV R7, R28 ;  /* 0x0000001c00077202 */ /* 0x000fe20000000f00 */
[----:B--2---:R-:W-:Y:S01]  /*12d0*/  IMAD.U32 R4, RZ, RZ, UR4 ;  /* 0x00000004ff047e24 */ /* 0x004fe2000f8e00ff */
[----:B0-----:R-:W-:-:S07]  /*12e0*/  MOV R5, UR5 ;  /* 0x0000000500057c02 */ /* 0x001fce0008000f00 */
[----:B------:R-:W-:-:S07]  /*12f0*/  LEPC R20, `(.L_x_27) ;  /* 0x000000001014794e */ /* 0x000fce0000000000 */
[----:B-1----:R-:W-:Y:S05]  /*1300*/  CALL.ABS.NOINC R8 ;  /* 0x0000000008007343 */ /* 0x002fea0003c00000 */
.L_x_27:
        /* <DEDUP_REMOVED lines=9> */
.L_x_28:
        /* <DEDUP_REMOVED lines=9> */
.L_x_29:
        /* <DEDUP_REMOVED lines=9> */
.L_x_30:
        /* <DEDUP_REMOVED lines=9> */
.L_x_31:
        /* <DEDUP_REMOVED lines=9> */
.L_x_32:
        /* <DEDUP_REMOVED lines=9> */
.L_x_33:
        /* <DEDUP_REMOVED lines=9> */
.L_x_34:
[----:B------:R-:W0:Y:S01]  /*1700*/  LDC.64 R2, c[0x4][R2] ;  /* 0x0100000002027b82 */ /* 0x000e220000000a00 */
[----:B------:R-:W1:Y:S01]  /*1710*/  LDCU.64 UR4, c[0x4][0x18] ;  /* 0x01000300ff0477ac */ /* 0x000e620008000a00 */
[----:B------:R-:W-:Y:S01]  /*1720*/  CS2R R6, SRZ ;  /* 0x0000000000067805 */ /* 0x000fe2000001ff00 */
[----:B-1----:R-:W-:Y:S01]  /*1730*/  IMAD.U32 R4, RZ, RZ, UR4 ;  /* 0x00000004ff047e24 */ /* 0x002fe2000f8e00ff */
[----:B------:R-:W-:-:S07]  /*1740*/  MOV R5, UR5 ;  /* 0x0000000500057c02 */ /* 0x000fce0008000f00 */
[----:B------:R-:W-:-:S07]  /*1750*/  LEPC R20, `(.L_x_35) ;  /* 0x000000001014794e */ /* 0x000fce0000000000 */
[----:B0-----:R-:W-:Y:S05]  /*1760*/  CALL.ABS.NOINC R2 ;  /* 0x0000000002007343 */ /* 0x001fea0003c00000 */
.L_x_35:
[----:B------:R-:W-:Y:S05]  /*1770*/  EXIT ;  /* 0x000000000000794d */ /* 0x000fea0003800000 */
.L_x_36:
[----:B------:R-:W-:-:S00]  /*1780*/  BRA `(.L_x_36) ;  /* 0xfffffffc00fc7947 */ /* 0x000fc0000383ffff */
[----:B------:R-:W-:-:S00]  /*1790*/  NOP ;  /* 0x0000000000007918 */ /* 0x000fc00000000000 */
        /* <DEDUP_REMOVED lines=14> */
.L_x_37:


//--------------------- .nv.global.init           --------------------------
	.section	.nv.global.init,"aw",@progbits
.nv.global.init:
	.type		$str$1,@object
	.size		$str$1,($str - $str$1)
$str$1:
        /*0000*/ 	.byte	0x25, 0x64, 0x2c, 0x20, 0x00
	.type		$str,@object
	.size		$str,($str$4 - $str)
$str:
        /*0005*/ 	.byte	0x48, 0x49, 0x53, 0x54, 0x4f, 0x47, 0x52, 0x41, 0x4d, 0x3a, 0x0a, 0x00
	.type		$str$4,@object
	.size		$str$4,($str$3 - $str$4)
$str$4:
        /*0011*/ 	.byte	0x4f, 0x46, 0x46, 0x53, 0x45, 0x54, 0x43, 0x68, 0x61, 0x6e, 0x67, 0x65, 0x64, 0x3a, 0x0a, 0x00
	.type		$str$3,@object
	.size		$str$3,($str$2 - $str$3)
$str$3:
        /*0021*/ 	.byte	0x4f, 0x46, 0x46, 0x53, 0x45, 0x54, 0x4f, 0x72, 0x69, 0x67, 0x69, 0x6e, 0x61, 0x6c, 0x3a, 0x0a
        /*0031*/ 	.byte	0x00
	.type		$str$2,@object
	.size		$str$2,(.L_2 - $str$2)
$str$2:
        /*0032*/ 	.byte	0x2d, 0x2d, 0x2d, 0x2d, 0x2d, 0x2d, 0x2d, 0x2d, 0x2d, 0x2d, 0x2d, 0x2d, 0x2d, 0x2d, 0x2d, 0x2d
        /*0042*/ 	.byte	0x2d, 0x2d, 0x2d, 0x2d, 0x2d, 0x2d, 0x2d, 0x2d, 0x2d, 0x2d, 0x2d, 0x2d, 0x2d, 0x2d, 0x2d, 0x2d
        /*0052*/ 	.byte	0x2d, 0x2d, 0x2d, 0x2d, 0x2d, 0x2d, 0x0a, 0x00
.L_2:


//--------------------- .nv.shared.reserved.0     --------------------------
	.section	.nv.shared.reserved.0,"aw",@nobits
	.weak		__nv_reservedSMEM_offset_0_alias
	.size		__nv_reservedSMEM_offset_0_alias, 0, 64
	.other		__nv_reservedSMEM_offset_0_alias,@"STO_CUDA_RESERVED_SHARED STV_DEFAULT"
__nv_reservedSMEM_offset_0_alias:
	.zero		0
	.zero		64


//--------------------- .nv.constant0._Z9radixSortPji --------------------------
	.section	.nv.constant0._Z9radixSortPji,"a",@progbits
	.sectionflags	@""
	.align	4
.nv.constant0._Z9radixSortPji:
	.zero		908


//--------------------- SYMBOLS --------------------------

	.type		.nv.reservedSmem.offset0,@object
	.size		.nv.reservedSmem.offset0,0x4
	.type		vprintf,@function
